	.headerflags	@"EF_CUDA_TEXMODE_UNIFIED EF_CUDA_64BIT_ADDRESS EF_CUDA_ACCELERATORS EF_CUDA_SM90 EF_CUDA_VIRTUAL_SM(EF_CUDA_SM90)"
	.elftype	@"ET_EXEC"


//--------------------- .nv.info                  --------------------------
	.section	.nv.info,"",@"SHT_CUDA_INFO"
	.align	4


	//----- nvinfo : EIATTR_REGCOUNT
	.align		4
        /*0000*/ 	.byte	0x04, 0x2f
        /*0002*/ 	.short	(.L_1 - .L_0)
	.align		4
.L_0:
        /*0004*/ 	.word	index@(triton_poi_fused_relu_threshold_backward_20)
        /*0008*/ 	.word	0x00000020


	//----- nvinfo : EIATTR_MIN_STACK_SIZE
	.align		4
.L_1:
        /*000c*/ 	.byte	0x04, 0x12
        /*000e*/ 	.short	(.L_3 - .L_2)
	.align		4
.L_2:
        /*0010*/ 	.word	index@(triton_poi_fused_relu_threshold_backward_20)
        /*0014*/ 	.word	0x00000000


	//----- nvinfo : EIATTR_FRAME_SIZE
	.align		4
.L_3:
        /*0018*/ 	.byte	0x04, 0x11
        /*001a*/ 	.short	(.L_5 - .L_4)
	.align		4
.L_4:
        /*001c*/ 	.word	index@(triton_poi_fused_relu_threshold_backward_20)
        /*0020*/ 	.word	0x00000000


	//----- nvinfo : EIATTR_MIN_STACK_SIZE
	.align		4
.L_5:
        /*0024*/ 	.byte	0x04, 0x12
        /*0026*/ 	.short	(.L_7 - .L_6)
	.align		4
.L_6:
        /*0028*/ 	.word	index@(triton_poi_fused_relu_threshold_backward_20)
        /*002c*/ 	.word	0x00000000
.L_7:


//--------------------- .nv.info.triton_poi_fused_relu_threshold_backward_20 --------------------------
	.section	.nv.info.triton_poi_fused_relu_threshold_backward_20,"",@"SHT_CUDA_INFO"
	.sectionflags	@""
	.align	4


	//----- nvinfo : EIATTR_CUDA_API_VERSION
	.align		4
        /*0000*/ 	.byte	0x04, 0x37
        /*0002*/ 	.short	(.L_9 - .L_8)
.L_8:
        /*0004*/ 	.word	0x0000007c


	//----- nvinfo : EIATTR_KPARAM_INFO
	.align		4
.L_9:
        /*0008*/ 	.byte	0x04, 0x17
        /*000a*/ 	.short	(.L_11 - .L_10)
.L_10:
        /*000c*/ 	.word	0x00000000
        /*0010*/ 	.short	0x0004
        /*0012*/ 	.short	0x001c
        /*0014*/ 	.byte	0x00, 0xf0, 0x11, 0x00


	//----- nvinfo : EIATTR_KPARAM_INFO
	.align		4
.L_11:
        /*0018*/ 	.byte	0x04, 0x17
        /*001a*/ 	.short	(.L_13 - .L_12)
.L_12:
        /*001c*/ 	.word	0x00000000
        /*0020*/ 	.short	0x0003
        /*0022*/ 	.short	0x0018
        /*0024*/ 	.byte	0x00, 0xf0, 0x11, 0x00


	//----- nvinfo : EIATTR_KPARAM_INFO
	.align		4
.L_13:
        /*0028*/ 	.byte	0x04, 0x17
        /*002a*/ 	.short	(.L_15 - .L_14)
.L_14:
        /*002c*/ 	.word	0x00000000
        /*0030*/ 	.short	0x0002
        /*0032*/ 	.short	0x0010
        /*0034*/ 	.byte	0x00, 0xf4, 0x21, 0x00


	//----- nvinfo : EIATTR_KPARAM_INFO
	.align		4
.L_15:
        /*0038*/ 	.byte	0x04, 0x17
        /*003a*/ 	.short	(.L_17 - .L_16)
.L_16:
        /*003c*/ 	.word	0x00000000
        /*0040*/ 	.short	0x0001
        /*0042*/ 	.short	0x0008
        /*0044*/ 	.byte	0x00, 0xf4, 0x21, 0x00


	//----- nvinfo : EIATTR_KPARAM_INFO
	.align		4
.L_17:
        /*0048*/ 	.byte	0x04, 0x17
        /*004a*/ 	.short	(.L_19 - .L_18)
.L_18:
        /*004c*/ 	.word	0x00000000
        /*0050*/ 	.short	0x0000
        /*0052*/ 	.short	0x0000
        /*0054*/ 	.byte	0x00, 0xf4, 0x21, 0x00


	//----- nvinfo : EIATTR_SPARSE_MMA_MASK
	.align		4
.L_19:
        /*0058*/ 	.byte	0x03, 0x50
        /*005a*/ 	.short	0x0000


	//----- nvinfo : EIATTR_MAXREG_COUNT
	.align		4
        /*005c*/ 	.byte	0x03, 0x1b
        /*005e*/ 	.short	0x00ff


	//----- nvinfo : EIATTR_EXIT_INSTR_OFFSETS
	.align		4
        /*0060*/ 	.byte	0x04, 0x1c
        /*0062*/ 	.short	(.L_21 - .L_20)


	//   ....[0]....
.L_20:
        /*0064*/ 	.word	0x00000930


	//   ....[1]....
        /*0068*/ 	.word	0x00000950


	//----- nvinfo : EIATTR_REQNTID
	.align		4
.L_21:
        /*006c*/ 	.byte	0x04, 0x10
        /*006e*/ 	.short	(.L_23 - .L_22)
.L_22:
        /*0070*/ 	.word	0x00000080
        /*0074*/ 	.word	0x00000001
        /*0078*/ 	.word	0x00000001


	//----- nvinfo : EIATTR_CBANK_PARAM_SIZE
	.align		4
.L_23:
        /*007c*/ 	.byte	0x03, 0x19
        /*007e*/ 	.short	0x0020


	//----- nvinfo : EIATTR_PARAM_CBANK
	.align		4
        /*0080*/ 	.byte	0x04, 0x0a
        /*0082*/ 	.short	(.L_25 - .L_24)
	.align		4
.L_24:
        /*0084*/ 	.word	index@(.nv.constant0.triton_poi_fused_relu_threshold_backward_20)
        /*0088*/ 	.short	0x0210
        /*008a*/ 	.short	0x0020


	//----- nvinfo : EIATTR_SW_WAR
	.align		4
.L_25:
        /*008c*/ 	.byte	0x04, 0x36
        /*008e*/ 	.short	(.L_27 - .L_26)
.L_26:
        /*0090*/ 	.word	0x00000008
.L_27:


//--------------------- .nv.callgraph             --------------------------
	.section	.nv.callgraph,"",@"SHT_CUDA_CALLGRAPH"
	.align	4
	.sectionentsize	8
	.align		4
        /*0000*/ 	.word	0x00000000
	.align		4
        /*0004*/ 	.word	0xffffffff
	.align		4
        /*0008*/ 	.word	0x00000000
	.align		4
        /*000c*/ 	.word	0xfffffffe
	.align		4
        /*0010*/ 	.word	0x00000000
	.align		4
        /*0014*/ 	.word	0xfffffffd
	.align		4
        /*0018*/ 	.word	0x00000000
	.align		4
        /*001c*/ 	.word	0xfffffffc


//--------------------- .text.triton_poi_fused_relu_threshold_backward_20 --------------------------
	.section	.text.triton_poi_fused_relu_threshold_backward_20,"ax",@progbits
	.sectionflags	@"SHF_BARRIERS=1"
	.align	128
        .global         triton_poi_fused_relu_threshold_backward_20
        .type           triton_poi_fused_relu_threshold_backward_20,@function
        .size           triton_poi_fused_relu_threshold_backward_20,(.L_x_1 - triton_poi_fused_relu_threshold_backward_20)
        .other          triton_poi_fused_relu_threshold_backward_20,@"STO_CUDA_ENTRY STV_DEFAULT"
triton_poi_fused_relu_threshold_backward_20:
.text.triton_poi_fused_relu_threshold_backward_20:
[----:B------:R-:W0:Y:S02]  /*0000*/  LDC R1, c[0x0][0x28] ;  /* 0x00000a00ff017b82 */ /* 0x000e240000000800 */
[----:B------:R-:W1:Y:S01]  /*0010*/  S2R R10, SR_CTAID.Y ;  /* 0x00000000000a7919 */ /* 0x000e620000002600 */
[----:B------:R-:W2:Y:S01]  /*0020*/  LDC.64 R6, c[0x0][0x210] ;  /* 0x00008400ff067b82 */ /* 0x000ea20000000a00 */
[----:B------:R-:W-:Y:S01]  /*0030*/  ULDC.64 UR6, c[0x0][0x208] ;  /* 0x0000820000067ab9 */ /* 0x000fe20000000a00 */
[----:B------:R-:W3:Y:S01]  /*0040*/  S2R R17, SR_TID.X ;  /* 0x0000000000117919 */ /* 0x000ee20000002100 */
[----:B------:R-:W4:Y:S01]  /*0050*/  S2R R13, SR_CTAID.X ;  /* 0x00000000000d7919 */ /* 0x000f220000002500 */
[----:B-1----:R-:W-:Y:S02]  /*0060*/  IMAD.SHL.U32 R3, R10, 0x20, RZ ;  /* 0x000000200a037824 */ /* 0x002fe400078e00ff */
[----:B---3--:R-:W-:Y:S01]  /*0070*/  IMAD.SHL.U32 R0, R17, 0x8, RZ ;  /* 0x0000000811007824 */ /* 0x008fe200078e00ff */
[----:B------:R-:W-:Y:S01]  /*0080*/  SHF.R.U32.HI R12, RZ, 0x2, R17 ;  /* 0x00000002ff0c7819 */ /* 0x000fe20000011611 */
[----:B----4-:R-:W-:-:S03]  /*0090*/  IMAD.SHL.U32 R13, R13, 0x20, RZ ;  /* 0x000000200d0d7824 */ /* 0x010fc600078e00ff */
[----:B------:R-:W-:Y:S02]  /*00a0*/  LOP3.LUT R0, R3, 0x18, R0, 0xf8, !PT ;  /* 0x0000001803007812 */ /* 0x000fe400078ef800 */
[----:B------:R-:W-:Y:S02]  /*00b0*/  SGXT.U32 R12, R12, 0x5 ;  /* 0x000000050c0c781a */ /* 0x000fe40000000000 */
[----:B------:R-:W-:Y:S02]  /*00c0*/  SHF.R.S32.HI R5, RZ, 0x1f, R0 ;  /* 0x0000001fff057819 */ /* 0x000fe40000011400 */
[----:B------:R-:W-:Y:S02]  /*00d0*/  LOP3.LUT R2, R13, R12, RZ, 0xfc, !PT ;  /* 0x0000000c0d027212 */ /* 0x000fe400078efcff */
[----:B------:R-:W-:Y:S02]  /*00e0*/  LEA.HI R5, R5, R0, RZ, 0x7 ;  /* 0x0000000005057211 */ /* 0x000fe400078f38ff */
[----:B------:R-:W-:-:S03]  /*00f0*/  ISETP.GE.AND P0, PT, R2, 0x40, PT ;  /* 0x000000400200780c */ /* 0x000fc60003f06270 */
[C---:B------:R-:W-:Y:S01]  /*0100*/  IMAD.SHL.U32 R4, R5.reuse, 0x40, RZ ;  /* 0x0000004005047824 */ /* 0x040fe200078e00ff */
[----:B------:R-:W-:Y:S02]  /*0110*/  LOP3.LUT R5, R5, 0xffffff80, RZ, 0xc0, !PT ;  /* 0xffffff8005057812 */ /* 0x000fe400078ec0ff */
[----:B------:R-:W-:Y:S02]  /*0120*/  ISETP.LT.AND P0, PT, R0, 0x200, !P0 ;  /* 0x000002000000780c */ /* 0x000fe40004701270 */
[----:B------:R-:W-:-:S05]  /*0130*/  LOP3.LUT R9, R4, 0xffffe000, RZ, 0xc0, !PT ;  /* 0xffffe00004097812 */ /* 0x000fca00078ec0ff */
[----:B------:R-:W-:Y:S01]  /*0140*/  IMAD R4, R2, 0x80, R9 ;  /* 0x0000008002047824 */ /* 0x000fe200078e0209 */
[----:B------:R-:W-:-:S04]  /*0150*/  CS2R R8, SRZ ;  /* 0x0000000000087805 */ /* 0x000fc8000001ff00 */
[----:B------:R-:W-:Y:S02]  /*0160*/  IADD3 R2, R4, R0, -R5 ;  /* 0x0000000004027210 */ /* 0x000fe40007ffe805 */
[----:B------:R-:W-:Y:S02]  /*0170*/  SHF.R.S32.HI R5, RZ, 0x1a, R10 ;  /* 0x0000001aff057819 */ /* 0x000fe4000001140a */
[----:B------:R-:W-:Y:S02]  /*0180*/  CS2R R10, SRZ ;  /* 0x00000000000a7805 */ /* 0x000fe4000001ff00 */
[----:B------:R-:W-:Y:S01]  /*0190*/  LOP3.LUT R0, R0, 0x4, RZ, 0xfc, !PT ;  /* 0x0000000400007812 */ /* 0x000fe200078efcff */
[----:B--2---:R-:W-:Y:S01]  /*01a0*/  IMAD.WIDE R14, R2, 0x4, R6 ;  /* 0x00000004020e7825 */ /* 0x004fe200078e0206 */
[----:B------:R-:W-:-:S04]  /*01b0*/  SGXT R5, R5, 0x1 ;  /* 0x000000010505781a */ /* 0x000fc80000000200 */
[----:B------:R-:W-:Y:S01]  /*01c0*/  LEA.HI R5, R5, R0, RZ, 0x7 ;  /* 0x0000000005057211 */ /* 0x000fe200078f38ff */
[----:B------:R1:W2:Y:S03]  /*01d0*/  @P0 LDG.E.EL.128 R8, desc[UR6][R14.64] ;  /* 0x000000060e080981 */ /* 0x0002a6000c2e1d00 */
[----:B------:R-:W-:-:S04]  /*01e0*/  LOP3.LUT R5, R5, 0xffffff80, RZ, 0xc0, !PT ;  /* 0xffffff8005057812 */ /* 0x000fc800078ec0ff */
[----:B------:R-:W-:-:S05]  /*01f0*/  IADD3 R5, R4, R0, -R5 ;  /* 0x0000000004057210 */ /* 0x000fca0007ffe805 */
[----:B------:R-:W-:Y:S01]  /*0200*/  IMAD.WIDE R18, R5, 0x4, R6 ;  /* 0x0000000405127825 */ /* 0x000fe200078e0206 */
[----:B------:R-:W-:Y:S02]  /*0210*/  CS2R R4, SRZ ;  /* 0x0000000000047805 */ /* 0x000fe4000001ff00 */
[----:B------:R-:W-:-:S06]  /*0220*/  CS2R R6, SRZ ;  /* 0x0000000000067805 */ /* 0x000fcc000001ff00 */
[----:B------:R3:W4:Y:S01]  /*0230*/  @P0 LDG.E.EL.128 R4, desc[UR6][R18.64] ;  /* 0x0000000612040981 */ /* 0x000722000c2e1d00 */
[----:B------:R-:W5:Y:S01]  /*0240*/  S2UR UR5, SR_CgaCtaId ;  /* 0x00000000000579c3 */ /* 0x000f620000008800 */
[C---:B-1----:R-:W-:Y:S01]  /*0250*/  IMAD.SHL.U32 R14, R17.reuse, 0x100, RZ ;  /* 0x00000100110e7824 */ /* 0x042fe200078e00ff */
[----:B------:R-:W-:Y:S01]  /*0260*/  UMOV UR4, 0x400 ;  /* 0x0000040000047882 */ /* 0x000fe20000000000 */
[----:B------:R-:W-:Y:S01]  /*0270*/  IMAD.SHL.U32 R0, R17, 0x4, RZ ;  /* 0x0000000411007824 */ /* 0x000fe200078e00ff */
[----:B------:R-:W-:Y:S02]  /*0280*/  SHF.R.U32.HI R17, RZ, 0x3, R17 ;  /* 0x00000003ff117819 */ /* 0x000fe40000011611 */
[----:B------:R-:W-:Y:S02]  /*0290*/  LOP3.LUT R21, R14, 0x300, RZ, 0xc0, !PT ;  /* 0x000003000e157812 */ /* 0x000fe400078ec0ff */
[----:B------:R-:W-:Y:S02]  /*02a0*/  SHF.R.U32.HI R14, RZ, 0x5, R0 ;  /* 0x00000005ff0e7819 */ /* 0x000fe40000011600 */
[----:B------:R-:W-:-:S02]  /*02b0*/  LOP3.LUT R12, R21, R12, RZ, 0xfc, !PT ;  /* 0x0000000c150c7212 */ /* 0x000fc400078efcff */
[C---:B------:R-:W-:Y:S02]  /*02c0*/  LOP3.LUT R23, R21.reuse, 0x20, RZ, 0xfc, !PT ;  /* 0x0000002015177812 */ /* 0x040fe400078efcff */
[C---:B------:R-:W-:Y:S02]  /*02d0*/  LOP3.LUT R25, R21.reuse, 0x40, RZ, 0xfc, !PT ;  /* 0x0000004015197812 */ /* 0x040fe400078efcff */
[C---:B------:R-:W-:Y:S02]  /*02e0*/  LOP3.LUT R27, R21.reuse, 0x60, RZ, 0xfc, !PT ;  /* 0x00000060151b7812 */ /* 0x040fe400078efcff */
[C---:B------:R-:W-:Y:S02]  /*02f0*/  LOP3.LUT R29, R21.reuse, 0x80, RZ, 0xfc, !PT ;  /* 0x00000080151d7812 */ /* 0x040fe400078efcff */
[C---:B------:R-:W-:Y:S02]  /*0300*/  LOP3.LUT R24, R21.reuse, 0xa0, RZ, 0xfc, !PT ;  /* 0x000000a015187812 */ /* 0x040fe400078efcff */
[----:B------:R-:W-:-:S02]  /*0310*/  LOP3.LUT R16, R21, 0xc0, RZ, 0xfc, !PT ;  /* 0x000000c015107812 */ /* 0x000fc400078efcff */
[C---:B------:R-:W-:Y:S01]  /*0320*/  LOP3.LUT R15, R21.reuse, 0xe0, RZ, 0xfc, !PT ;  /* 0x000000e0150f7812 */ /* 0x040fe200078efcff */
[----:B-----5:R-:W-:Y:S01]  /*0330*/  UPRMT UR4, UR5, 0x654, UR4 ;  /* 0x0000065405047896 */ /* 0x020fe20008000004 */
[-C--:B---3--:R-:W-:Y:S02]  /*0340*/  LEA.HI R19, R21, R12.reuse, RZ, 0x1b ;  /* 0x0000000c15137211 */ /* 0x088fe400078fd8ff */
[-C--:B------:R-:W-:Y:S02]  /*0350*/  LEA.HI R20, R23, R12.reuse, RZ, 0x1b ;  /* 0x0000000c17147211 */ /* 0x080fe400078fd8ff */
[-C--:B------:R-:W-:Y:S02]  /*0360*/  LEA.HI R21, R25, R12.reuse, RZ, 0x1b ;  /* 0x0000000c19157211 */ /* 0x080fe400078fd8ff */
[-C--:B------:R-:W-:Y:S02]  /*0370*/  LEA.HI R22, R27, R12.reuse, RZ, 0x1b ;  /* 0x0000000c1b167211 */ /* 0x080fe400078fd8ff */
[----:B------:R-:W-:-:S02]  /*0380*/  LEA.HI R23, R29, R12, RZ, 0x1b ;  /* 0x0000000c1d177211 */ /* 0x000fc400078fd8ff */
[-C--:B------:R-:W-:Y:S02]  /*0390*/  LEA.HI R24, R24, R12.reuse, RZ, 0x1b ;  /* 0x0000000c18187211 */ /* 0x080fe400078fd8ff */
[-C--:B------:R-:W-:Y:S02]  /*03a0*/  LEA.HI R25, R16, R12.reuse, RZ, 0x1b ;  /* 0x0000000c10197211 */ /* 0x080fe400078fd8ff */
[----:B------:R-:W-:Y:S02]  /*03b0*/  LEA.HI R18, R15, R12, RZ, 0x1b ;  /* 0x0000000c0f127211 */ /* 0x000fe400078fd8ff */
[----:B------:R-:W-:Y:S02]  /*03c0*/  LOP3.LUT R26, R0, 0x1fc, RZ, 0xc0, !PT ;  /* 0x000001fc001a7812 */ /* 0x000fe400078ec0ff */
[----:B------:R-:W-:Y:S02]  /*03d0*/  SGXT.U32 R27, R14, 0x4 ;  /* 0x000000040e1b781a */ /* 0x000fe40000000000 */
[----:B------:R-:W-:-:S02]  /*03e0*/  LEA R19, R19, UR4, 0x2 ;  /* 0x0000000413137c11 */ /* 0x000fc4000f8e10ff */
[----:B------:R-:W-:Y:S02]  /*03f0*/  LEA R24, R24, UR4, 0x2 ;  /* 0x0000000418187c11 */ /* 0x000fe4000f8e10ff */
[----:B------:R-:W-:Y:S02]  /*0400*/  LEA R25, R25, UR4, 0x2 ;  /* 0x0000000419197c11 */ /* 0x000fe4000f8e10ff */
[----:B------:R-:W-:Y:S02]  /*0410*/  LEA R18, R18, UR4, 0x2 ;  /* 0x0000000412127c11 */ /* 0x000fe4000f8e10ff */
[----:B------:R-:W-:Y:S02]  /*0420*/  LOP3.LUT R29, R26, 0x200, RZ, 0xfc, !PT ;  /* 0x000002001a1d7812 */ /* 0x000fe400078efcff */
[----:B------:R-:W-:Y:S02]  /*0430*/  LOP3.LUT R13, R13, 0x1c, R0, 0xf8, !PT ;  /* 0x0000001c0d0d7812 */ /* 0x000fe400078ef800 */
[----:B--2---:R-:W-:-:S02]  /*0440*/  FSETP.GEU.AND P1, PT, R8, RZ, PT ;  /* 0x000000ff0800720b */ /* 0x004fc40003f2e000 */
[----:B------:R-:W-:Y:S02]  /*0450*/  FSETP.GEU.AND P2, PT, R9, RZ, PT ;  /* 0x000000ff0900720b */ /* 0x000fe40003f4e000 */
[----:B------:R-:W-:Y:S02]  /*0460*/  FSETP.GEU.AND P3, PT, R10, RZ, PT ;  /* 0x000000ff0a00720b */ /* 0x000fe40003f6e000 */
[----:B------:R-:W-:Y:S02]  /*0470*/  FSETP.GEU.AND P4, PT, R11, RZ, PT ;  /* 0x000000ff0b00720b */ /* 0x000fe40003f8e000 */
[----:B------:R-:W-:Y:S01]  /*0480*/  FSEL R12, R8, RZ, P1 ;  /* 0x000000ff080c7208 */ /* 0x000fe20000800000 */
[----:B------:R-:W-:Y:S01]  /*0490*/  IMAD.IADD R8, R26, 0x1, R27 ;  /* 0x000000011a087824 */ /* 0x000fe200078e021b */
[----:B------:R-:W-:Y:S02]  /*04a0*/  FSEL R14, R9, RZ, P2 ;  /* 0x000000ff090e7208 */ /* 0x000fe40001000000 */
[----:B------:R-:W-:Y:S01]  /*04b0*/  FSEL R15, R10, RZ, P3 ;  /* 0x000000ff0a0f7208 */ /* 0x000fe20001800000 */
[----:B------:R-:W-:Y:S01]  /*04c0*/  STS [R19], R12 ;  /* 0x0000000c13007388 */ /* 0x000fe20000000800 */
[----:B------:R-:W-:-:S02]  /*04d0*/  LEA R9, R20, UR4, 0x2 ;  /* 0x0000000414097c11 */ /* 0x000fc4000f8e10ff */
[----:B------:R-:W-:Y:S02]  /*04e0*/  FSEL R16, R11, RZ, P4 ;  /* 0x000000ff0b107208 */ /* 0x000fe40002000000 */
[----:B------:R-:W-:Y:S01]  /*04f0*/  LEA R10, R21, UR4, 0x2 ;  /* 0x00000004150a7c11 */ /* 0x000fe2000f8e10ff */
[----:B------:R-:W-:Y:S01]  /*0500*/  STS [R9+0x80], R14 ;  /* 0x0000800e09007388 */ /* 0x000fe20000000800 */
[----:B----4-:R-:W-:Y:S02]  /*0510*/  FSETP.GEU.AND P1, PT, R4, RZ, PT ;  /* 0x000000ff0400720b */ /* 0x010fe40003f2e000 */
[----:B------:R-:W-:Y:S01]  /*0520*/  FSETP.GEU.AND P2, PT, R5, RZ, PT ;  /* 0x000000ff0500720b */ /* 0x000fe20003f4e000 */
[----:B------:R-:W-:Y:S01]  /*0530*/  STS [R10+0x100], R15 ;  /* 0x0001000f0a007388 */ /* 0x000fe20000000800 */
[----:B------:R-:W-:Y:S02]  /*0540*/  FSETP.GEU.AND P3, PT, R6, RZ, PT ;  /* 0x000000ff0600720b */ /* 0x000fe40003f6e000 */
[----:B------:R-:W-:-:S02]  /*0550*/  LEA R11, R22, UR4, 0x2 ;  /* 0x00000004160b7c11 */ /* 0x000fc4000f8e10ff */
[----:B------:R-:W-:Y:S02]  /*0560*/  FSETP.GEU.AND P4, PT, R7, RZ, PT ;  /* 0x000000ff0700720b */ /* 0x000fe40003f8e000 */
[----:B------:R-:W-:Y:S01]  /*0570*/  LEA R27, R23, UR4, 0x2 ;  /* 0x00000004171b7c11 */ /* 0x000fe2000f8e10ff */
[----:B------:R-:W-:Y:S01]  /*0580*/  STS [R11+0x180], R16 ;  /* 0x000180100b007388 */ /* 0x000fe20000000800 */
[----:B------:R-:W-:Y:S02]  /*0590*/  FSEL R20, R4, RZ, P1 ;  /* 0x000000ff04147208 */ /* 0x000fe40000800000 */
[----:B------:R-:W-:Y:S02]  /*05a0*/  FSEL R21, R5, RZ, P2 ;  /* 0x000000ff05157208 */ /* 0x000fe40001000000 */
[----:B------:R-:W-:Y:S01]  /*05b0*/  FSEL R22, R6, RZ, P3 ;  /* 0x000000ff06167208 */ /* 0x000fe20001800000 */
[----:B------:R-:W-:Y:S01]  /*05c0*/  STS [R27+0x200], R20 ;  /* 0x000200141b007388 */ /* 0x000fe20000000800 */
[----:B------:R-:W-:-:S02]  /*05d0*/  FSEL R23, R7, RZ, P4 ;  /* 0x000000ff07177208 */ /* 0x000fc40002000000 */
[----:B------:R-:W-:Y:S01]  /*05e0*/  LEA.HI R26, R29, R26, RZ, 0x1b ;  /* 0x0000001a1d1a7211 */ /* 0x000fe200078fd8ff */
[----:B------:R1:W-:Y:S01]  /*05f0*/  STS [R24+0x280], R21 ;  /* 0x0002801518007388 */ /* 0x0003e20000000800 */
[----:B------:R-:W-:Y:S02]  /*0600*/  LEA R28, R8, UR4, 0x2 ;  /* 0x00000004081c7c11 */ /* 0x000fe4000f8e10ff */
[----:B------:R-:W-:Y:S01]  /*0610*/  LEA R26, R26, UR4, 0x2 ;  /* 0x000000041a1a7c11 */ /* 0x000fe2000f8e10ff */
[----:B------:R-:W-:Y:S01]  /*0620*/  STS [R25+0x300], R22 ;  /* 0x0003001619007388 */ /* 0x000fe20000000800 */
[----:B------:R-:W-:Y:S01]  /*0630*/  FSETP.GTU.AND P5, PT, R15, RZ, PT ;  /* 0x000000ff0f00720b */ /* 0x000fe20003fac000 */
[----:B------:R-:W-:Y:S01]  /*0640*/  ULDC.64 UR4, c[0x0][0x220] ;  /* 0x0000880000047ab9 */ /* 0x000fe20000000a00 */
[----:B------:R-:W-:Y:S01]  /*0650*/  FSETP.GTU.AND P6, PT, R16, RZ, PT ;  /* 0x000000ff1000720b */ /* 0x000fe20003fcc000 */
[----:B------:R2:W-:Y:S01]  /*0660*/  STS [R18+0x380], R23 ;  /* 0x0003801712007388 */ /* 0x0005e20000000800 */
[----:B------:R-:W-:Y:S01]  /*0670*/  BAR.SYNC.DEFER_BLOCKING 0x0 ;  /* 0x0000000000007b1d */ /* 0x000fe20000010000 */
[----:B-1----:R-:W-:-:S02]  /*0680*/  SGXT.U32 R24, R17, 0x4 ;  /* 0x000000041118781a */ /* 0x002fc40000000000 */
[----:B------:R-:W-:Y:S02]  /*0690*/  FSETP.GTU.AND P3, PT, R12, RZ, PT ;  /* 0x000000ff0c00720b */ /* 0x000fe40003f6c000 */
[----:B------:R-:W-:-:S03]  /*06a0*/  LOP3.LUT R24, R3, R24, RZ, 0xfc, !PT ;  /* 0x0000001803187212 */ /* 0x000fc600078efcff */
[----:B--2---:R-:W1:Y:S01]  /*06b0*/  LDC.64 R18, c[0x0][0x218] ;  /* 0x00008600ff127b82 */ /* 0x004e620000000a00 */
[----:B------:R-:W-:Y:S02]  /*06c0*/  ISETP.GE.AND P1, PT, R13, 0x40, PT ;  /* 0x000000400d00780c */ /* 0x000fe40003f26270 */
[----:B------:R-:W-:Y:S01]  /*06d0*/  FSETP.GTU.AND P4, PT, R14, RZ, PT ;  /* 0x000000ff0e00720b */ /* 0x000fe20003f8c000 */
[C-C-:B------:R-:W-:Y:S01]  /*06e0*/  IMAD R15, R24.reuse, 0x40, R13.reuse ;  /* 0x00000040180f7824 */ /* 0x140fe200078e020d */
[----:B------:R-:W-:Y:S02]  /*06f0*/  LOP3.LUT R0, R24, 0x10, RZ, 0xfc, !PT ;  /* 0x0000001018007812 */ /* 0x000fe400078efcff */
[----:B------:R-:W-:Y:S02]  /*0700*/  SEL R12, RZ, 0x1, P5 ;  /* 0x00000001ff0c7807 */ /* 0x000fe40002800000 */
[----:B------:R-:W-:Y:S01]  /*0710*/  SEL R3, RZ, 0x1, P6 ;  /* 0x00000001ff037807 */ /* 0x000fe20003000000 */
[----:B------:R-:W-:Y:S01]  /*0720*/  IMAD R17, R0, 0x40, R13 ;  /* 0x0000004000117824 */ /* 0x000fe200078e020d */
[----:B------:R-:W-:-:S02]  /*0730*/  ISETP.LT.AND P2, PT, R24, 0x200, !P1 ;  /* 0x000002001800780c */ /* 0x000fc40004f41270 */
[----:B------:R-:W-:Y:S02]  /*0740*/  SEL R14, RZ, 0x1, P4 ;  /* 0x00000001ff0e7807 */ /* 0x000fe40002000000 */
[----:B------:R-:W-:Y:S02]  /*0750*/  SEL R25, RZ, 0x1, P3 ;  /* 0x00000001ff197807 */ /* 0x000fe40001800000 */
[----:B------:R-:W-:Y:S01]  /*0760*/  ISETP.LT.AND P1, PT, R0, 0x200, !P1 ;  /* 0x000002000000780c */ /* 0x000fe20004f21270 */
[----:B------:R-:W-:Y:S01]  /*0770*/  LDS R4, [R28] ;  /* 0x000000001c047984 */ /* 0x000fe20000000800 */
[----:B------:R-:W-:Y:S02]  /*0780*/  FSETP.GTU.AND P6, PT, R23, RZ, PT ;  /* 0x000000ff1700720b */ /* 0x000fe40003fcc000 */
[----:B------:R-:W-:Y:S01]  /*0790*/  FSETP.GTU.AND P5, PT, R22, RZ, PT ;  /* 0x000000ff1600720b */ /* 0x000fe20003fac000 */
[----:B------:R-:W-:Y:S01]  /*07a0*/  LDS R5, [R28+0x4] ;  /* 0x000004001c057984 */ /* 0x000fe20000000800 */
[----:B------:R-:W-:Y:S01]  /*07b0*/  PRMT R0, R12, 0x3340, R3 ;  /* 0x000033400c007816 */ /* 0x000fe20000000003 */
[----:B-1----:R-:W-:Y:S01]  /*07c0*/  IMAD.WIDE R12, R15, 0x4, R18 ;  /* 0x000000040f0c7825 */ /* 0x002fe200078e0212 */
[----:B------:R-:W-:Y:S01]  /*07d0*/  PRMT R3, R25, 0x3340, R14 ;  /* 0x0000334019037816 */ /* 0x000fe2000000000e */
[----:B------:R-:W-:Y:S01]  /*07e0*/  LDS R6, [R28+0x8] ;  /* 0x000008001c067984 */ /* 0x000fe20000000800 */
[----:B------:R-:W-:Y:S01]  /*07f0*/  FSETP.GTU.AND P3, PT, R20, RZ, PT ;  /* 0x000000ff1400720b */ /* 0x000fe20003f6c000 */
[----:B------:R-:W-:Y:S01]  /*0800*/  IMAD.WIDE R18, R17, 0x4, R18 ;  /* 0x0000000411127825 */ /* 0x000fe200078e0212 */
[----:B------:R-:W-:Y:S01]  /*0810*/  FSETP.GTU.AND P4, PT, R21, RZ, PT ;  /* 0x000000ff1500720b */ /* 0x000fe20003f8c000 */
[----:B------:R-:W1:Y:S01]  /*0820*/  LDS R7, [R28+0xc] ;  /* 0x00000c001c077984 */ /* 0x000e620000000800 */
[----:B------:R-:W-:-:S02]  /*0830*/  SEL R14, RZ, 0x1, P6 ;  /* 0x00000001ff0e7807 */ /* 0x000fc40003000000 */
[----:B------:R-:W-:Y:S01]  /*0840*/  SEL R15, RZ, 0x1, P5 ;  /* 0x00000001ff0f7807 */ /* 0x000fe20002800000 */
[----:B------:R-:W-:Y:S01]  /*0850*/  LDS R8, [R26+0x800] ;  /* 0x000800001a087984 */ /* 0x000fe20000000800 */
[----:B------:R-:W-:Y:S02]  /*0860*/  SEL R17, RZ, 0x1, P4 ;  /* 0x00000001ff117807 */ /* 0x000fe40002000000 */
[----:B------:R-:W-:Y:S01]  /*0870*/  SEL R20, RZ, 0x1, P3 ;  /* 0x00000001ff147807 */ /* 0x000fe20001800000 */
[----:B------:R-:W-:Y:S01]  /*0880*/  LDS R9, [R26+0x804] ;  /* 0x000804001a097984 */ /* 0x000fe20000000800 */
[----:B------:R-:W-:Y:S02]  /*0890*/  PRMT R16, R15, 0x3340, R14 ;  /* 0x000033400f107816 */ /* 0x000fe4000000000e */
[----:B------:R-:W-:Y:S01]  /*08a0*/  IADD3 R14, P3, R2, UR4, RZ ;  /* 0x00000004020e7c10 */ /* 0x000fe2000ff7e0ff */
[----:B------:R-:W-:Y:S01]  /*08b0*/  LDS R10, [R26+0x808] ;  /* 0x000808001a0a7984 */ /* 0x000fe20000000800 */
[----:B------:R-:W-:-:S02]  /*08c0*/  PRMT R17, R20, 0x3340, R17 ;  /* 0x0000334014117816 */ /* 0x000fc40000000011 */
[----:B------:R-:W-:Y:S01]  /*08d0*/  LEA.HI.X.SX32 R15, R2, UR5, 0x1, P3 ;  /* 0x00000005020f7c11 */ /* 0x000fe200098f0eff */
[----:B------:R-:W2:Y:S01]  /*08e0*/  LDS R11, [R26+0x80c] ;  /* 0x00080c001a0b7984 */ /* 0x000ea20000000800 */
[----:B------:R-:W-:Y:S02]  /*08f0*/  PRMT R2, R3, 0x5410, R0 ;  /* 0x0000541003027816 */ /* 0x000fe40000000000 */
[----:B------:R-:W-:Y:S01]  /*0900*/  PRMT R3, R17, 0x5410, R16 ;  /* 0x0000541011037816 */ /* 0x000fe20000000010 */
[----:B-1----:R1:W-:Y:S04]  /*0910*/  @P2 STG.E.128 desc[UR6][R12.64], R4 ;  /* 0x000000040c002986 */ /* 0x0023e8000c101d06 */
[----:B--2---:R1:W-:Y:S01]  /*0920*/  @P1 STG.E.128 desc[UR6][R18.64], R8 ;  /* 0x0000000812001986 */ /* 0x0043e2000c101d06 */
[----:B------:R-:W-:Y:S05]  /*0930*/  @!P0 EXIT ;  /* 0x000000000000894d */ /* 0x000fea0003800000 */
[----:B------:R-:W-:Y:S01]  /*0940*/  STG.E.64 desc[UR6][R14.64], R2 ;  /* 0x000000020e007986 */ /* 0x000fe2000c101b06 */
[----:B------:R-:W-:Y:S05]  /*0950*/  EXIT ;  /* 0x000000000000794d */ /* 0x000fea0003800000 */
.L_x_0:
[----:B------:R-:W-:-:S00]  /*0960*/  BRA `(.L_x_0) ;  /* 0xfffffffc00fc7947 */ /* 0x000fc0000383ffff */
[----:B------:R-:W-:-:S00]  /*0970*/  NOP ;  /* 0x0000000000007918 */ /* 0x000fc00000000000 */
        /* <DEDUP_REMOVED lines=8> */
.L_x_1:


//--------------------- .nv.shared.triton_poi_fused_relu_threshold_backward_20 --------------------------
	.section	.nv.shared.triton_poi_fused_relu_threshold_backward_20,"aw",@nobits
	.sectionflags	@""
	.align	16
	.zero		1024


//--------------------- .nv.constant0.triton_poi_fused_relu_threshold_backward_20 --------------------------
	.section	.nv.constant0.triton_poi_fused_relu_threshold_backward_20,"a",@progbits
	.sectionflags	@""
	.align	4
.nv.constant0.triton_poi_fused_relu_threshold_backward_20:
	.zero		560
